//
// Generated by NVIDIA NVVM Compiler
//
// Compiler Build ID: CL-36424714
// Cuda compilation tools, release 13.0, V13.0.88
// Based on NVVM 20.0.0
//

.version 9.0
.target sm_100
.address_size 64

	// .globl	_Z10testAlivesPbPjj
.extern .func __assertfail
(
	.param .b64 __assertfail_param_0,
	.param .b64 __assertfail_param_1,
	.param .b32 __assertfail_param_2,
	.param .b64 __assertfail_param_3,
	.param .b64 __assertfail_param_4
)
;
.global .align 1 .b8 __unnamed_1[59] = {118, 111, 105, 100, 32, 116, 101, 115, 116, 65, 108, 105, 118, 101, 115, 40, 95, 95, 110, 118, 95, 98, 111, 111, 108, 32, 42, 44, 32, 117, 110, 115, 105, 103, 110, 101, 100, 32, 105, 110, 116, 32, 42, 44, 32, 117, 110, 115, 105, 103, 110, 101, 100, 32, 105, 110, 116, 41};
.global .align 1 .b8 _ZN34_INTERNAL_bf4aebe2_4_k_cu_4f39f4954cuda3std3__45__cpo5beginE[1];
.global .align 1 .b8 _ZN34_INTERNAL_bf4aebe2_4_k_cu_4f39f4954cuda3std3__45__cpo3endE[1];
.global .align 1 .b8 _ZN34_INTERNAL_bf4aebe2_4_k_cu_4f39f4954cuda3std3__45__cpo6cbeginE[1];
.global .align 1 .b8 _ZN34_INTERNAL_bf4aebe2_4_k_cu_4f39f4954cuda3std3__45__cpo4cendE[1];
.global .align 1 .b8 _ZN34_INTERNAL_bf4aebe2_4_k_cu_4f39f4954cuda3std3__45__cpo6rbeginE[1];
.global .align 1 .b8 _ZN34_INTERNAL_bf4aebe2_4_k_cu_4f39f4954cuda3std3__45__cpo4rendE[1];
.global .align 1 .b8 _ZN34_INTERNAL_bf4aebe2_4_k_cu_4f39f4954cuda3std3__45__cpo7crbeginE[1];
.global .align 1 .b8 _ZN34_INTERNAL_bf4aebe2_4_k_cu_4f39f4954cuda3std3__45__cpo5crendE[1];
.global .align 1 .b8 _ZN34_INTERNAL_bf4aebe2_4_k_cu_4f39f4954cuda3std3__436_GLOBAL__N__bf4aebe2_4_k_cu_4f39f4956ignoreE[1];
.global .align 1 .b8 _ZN34_INTERNAL_bf4aebe2_4_k_cu_4f39f4954cuda3std3__419piecewise_constructE[1];
.global .align 1 .b8 _ZN34_INTERNAL_bf4aebe2_4_k_cu_4f39f4954cuda3std3__48in_placeE[1];
.global .align 1 .b8 _ZN34_INTERNAL_bf4aebe2_4_k_cu_4f39f4954cuda3std3__420unreachable_sentinelE[1];
.global .align 1 .b8 _ZN34_INTERNAL_bf4aebe2_4_k_cu_4f39f4954cuda3std3__47nulloptE[1];
.global .align 1 .b8 _ZN34_INTERNAL_bf4aebe2_4_k_cu_4f39f4954cuda3std3__48unexpectE[1];
.global .align 1 .b8 _ZN34_INTERNAL_bf4aebe2_4_k_cu_4f39f4954cuda3std6ranges3__45__cpo4swapE[1];
.global .align 1 .b8 _ZN34_INTERNAL_bf4aebe2_4_k_cu_4f39f4954cuda3std6ranges3__45__cpo9iter_moveE[1];
.global .align 1 .b8 _ZN34_INTERNAL_bf4aebe2_4_k_cu_4f39f4954cuda3std6ranges3__45__cpo5beginE[1];
.global .align 1 .b8 _ZN34_INTERNAL_bf4aebe2_4_k_cu_4f39f4954cuda3std6ranges3__45__cpo3endE[1];
.global .align 1 .b8 _ZN34_INTERNAL_bf4aebe2_4_k_cu_4f39f4954cuda3std6ranges3__45__cpo6cbeginE[1];
.global .align 1 .b8 _ZN34_INTERNAL_bf4aebe2_4_k_cu_4f39f4954cuda3std6ranges3__45__cpo4cendE[1];
.global .align 1 .b8 _ZN34_INTERNAL_bf4aebe2_4_k_cu_4f39f4954cuda3std6ranges3__45__cpo7advanceE[1];
.global .align 1 .b8 _ZN34_INTERNAL_bf4aebe2_4_k_cu_4f39f4954cuda3std6ranges3__45__cpo9iter_swapE[1];
.global .align 1 .b8 _ZN34_INTERNAL_bf4aebe2_4_k_cu_4f39f4954cuda3std6ranges3__45__cpo4nextE[1];
.global .align 1 .b8 _ZN34_INTERNAL_bf4aebe2_4_k_cu_4f39f4954cuda3std6ranges3__45__cpo4prevE[1];
.global .align 1 .b8 _ZN34_INTERNAL_bf4aebe2_4_k_cu_4f39f4954cuda3std6ranges3__45__cpo4dataE[1];
.global .align 1 .b8 _ZN34_INTERNAL_bf4aebe2_4_k_cu_4f39f4954cuda3std6ranges3__45__cpo5cdataE[1];
.global .align 1 .b8 _ZN34_INTERNAL_bf4aebe2_4_k_cu_4f39f4954cuda3std6ranges3__45__cpo4sizeE[1];
.global .align 1 .b8 _ZN34_INTERNAL_bf4aebe2_4_k_cu_4f39f4954cuda3std6ranges3__45__cpo5ssizeE[1];
.global .align 1 .b8 _ZN34_INTERNAL_bf4aebe2_4_k_cu_4f39f4954cuda3std6ranges3__45__cpo8distanceE[1];
.global .align 1 .b8 _ZN34_INTERNAL_bf4aebe2_4_k_cu_4f39f4956thrust24THRUST_300001_SM_1000_NS8cuda_cub3parE[1];
.global .align 1 .b8 _ZN34_INTERNAL_bf4aebe2_4_k_cu_4f39f4956thrust24THRUST_300001_SM_1000_NS8cuda_cub10par_nosyncE[1];
.global .align 1 .b8 _ZN34_INTERNAL_bf4aebe2_4_k_cu_4f39f4956thrust24THRUST_300001_SM_1000_NS6system6detail10sequential3seqE[1];
.global .align 1 .b8 _ZN34_INTERNAL_bf4aebe2_4_k_cu_4f39f4956thrust24THRUST_300001_SM_1000_NS6system3cpp3parE[1];
.global .align 1 .b8 _ZN34_INTERNAL_bf4aebe2_4_k_cu_4f39f4956thrust24THRUST_300001_SM_1000_NS12placeholders2_1E[1];
.global .align 1 .b8 _ZN34_INTERNAL_bf4aebe2_4_k_cu_4f39f4956thrust24THRUST_300001_SM_1000_NS12placeholders2_2E[1];
.global .align 1 .b8 _ZN34_INTERNAL_bf4aebe2_4_k_cu_4f39f4956thrust24THRUST_300001_SM_1000_NS12placeholders2_3E[1];
.global .align 1 .b8 _ZN34_INTERNAL_bf4aebe2_4_k_cu_4f39f4956thrust24THRUST_300001_SM_1000_NS12placeholders2_4E[1];
.global .align 1 .b8 _ZN34_INTERNAL_bf4aebe2_4_k_cu_4f39f4956thrust24THRUST_300001_SM_1000_NS12placeholders2_5E[1];
.global .align 1 .b8 _ZN34_INTERNAL_bf4aebe2_4_k_cu_4f39f4956thrust24THRUST_300001_SM_1000_NS12placeholders2_6E[1];
.global .align 1 .b8 _ZN34_INTERNAL_bf4aebe2_4_k_cu_4f39f4956thrust24THRUST_300001_SM_1000_NS12placeholders2_7E[1];
.global .align 1 .b8 _ZN34_INTERNAL_bf4aebe2_4_k_cu_4f39f4956thrust24THRUST_300001_SM_1000_NS12placeholders2_8E[1];
.global .align 1 .b8 _ZN34_INTERNAL_bf4aebe2_4_k_cu_4f39f4956thrust24THRUST_300001_SM_1000_NS12placeholders2_9E[1];
.global .align 1 .b8 _ZN34_INTERNAL_bf4aebe2_4_k_cu_4f39f4956thrust24THRUST_300001_SM_1000_NS12placeholders3_10E[1];
.global .align 1 .b8 _ZN34_INTERNAL_bf4aebe2_4_k_cu_4f39f4956thrust24THRUST_300001_SM_1000_NS3seqE[1];
.global .align 1 .b8 _ZN34_INTERNAL_bf4aebe2_4_k_cu_4f39f4956thrust24THRUST_300001_SM_1000_NS6deviceE[1];
.global .align 1 .b8 $str[21] = {105, 110, 100, 105, 99, 101, 115, 91, 97, 108, 105, 118, 101, 115, 91, 116, 105, 100, 93, 93};
.global .align 1 .b8 $str$1[27] = {47, 116, 109, 112, 47, 115, 97, 115, 115, 95, 99, 117, 95, 105, 99, 110, 57, 113, 109, 105, 110, 47, 107, 46, 99, 117};

.visible .entry _Z10testAlivesPbPjj(
	.param .u64 .ptr .align 1 _Z10testAlivesPbPjj_param_0,
	.param .u64 .ptr .align 1 _Z10testAlivesPbPjj_param_1,
	.param .u32 _Z10testAlivesPbPjj_param_2
)
{
	.reg .pred 	%p<3>;
	.reg .b32 	%r<8>;
	.reg .b64 	%rd<15>;

	ld.param.u64 	%rd1, [_Z10testAlivesPbPjj_param_0];
	ld.param.u64 	%rd2, [_Z10testAlivesPbPjj_param_1];
	ld.param.u32 	%r2, [_Z10testAlivesPbPjj_param_2];
	mov.u32 	%r3, %tid.x;
	mov.u32 	%r4, %ctaid.x;
	mov.u32 	%r5, %ntid.x;
	mad.lo.s32 	%r1, %r4, %r5, %r3;
	setp.ge.u32 	%p1, %r1, %r2;
	@%p1 bra 	$L__BB0_3;
	cvta.to.global.u64 	%rd3, %rd1;
	cvta.to.global.u64 	%rd4, %rd2;
	cvt.s64.s32 	%rd5, %r1;
	add.s64 	%rd6, %rd3, %rd5;
	ld.global.s8 	%r6, [%rd6];
	mul.wide.s32 	%rd7, %r6, 4;
	add.s64 	%rd8, %rd4, %rd7;
	ld.global.u32 	%r7, [%rd8];
	setp.ne.s32 	%p2, %r7, 0;
	@%p2 bra 	$L__BB0_3;
	mov.u64 	%rd9, $str;
	cvta.global.u64 	%rd10, %rd9;
	mov.u64 	%rd11, $str$1;
	cvta.global.u64 	%rd12, %rd11;
	mov.u64 	%rd13, __unnamed_1;
	cvta.global.u64 	%rd14, %rd13;
	{ // callseq 0, 0
	.param .b64 param0;
	st.param.b64 	[param0], %rd10;
	.param .b64 param1;
	st.param.b64 	[param1], %rd12;
	.param .b32 param2;
	st.param.b32 	[param2], 73;
	.param .b64 param3;
	st.param.b64 	[param3], %rd14;
	.param .b64 param4;
	st.param.b64 	[param4], 1;
	call.uni 
	__assertfail, 
	(
	param0, 
	param1, 
	param2, 
	param3, 
	param4
	);
	} // callseq 0
$L__BB0_3:
	ret;

}
	// .globl	_ZN3cub18CUB_300001_SM_10006detail11EmptyKernelIvEEvv
.visible .entry _ZN3cub18CUB_300001_SM_10006detail11EmptyKernelIvEEvv()
{


	ret;

}


// ===== COMPILED SASS (sm_100) =====

	.target	sm_100

	.elftype	@"ET_EXEC"


//--------------------- .note.nv.tkinfo           --------------------------
	.section	.note.nv.tkinfo,"",@"SHT_NOTE"
	.sectionflags	@"SHF_NOTE_NV_TKINFO"
	.tkinfo
        /*0018*/ 	.word	0x00000002
        /*0030*/ 	.string	""
        /*0030*/ 	.string	"ptxas"
        /*0030*/ 	.string	"Cuda compilation tools, release 13.0, V13.0.88"
        /*0030*/ 	.string	"Build cuda_13.0.r13.0/compiler.36424714_0"
        /*0030*/ 	.string	"-arch sm_100 -m 64 "



//--------------------- .note.nv.cuinfo           --------------------------
	.section	.note.nv.cuinfo,"",@"SHT_NOTE"
	.sectionflags	@"SHF_NOTE_NV_CUINFO"
        /*0018*/ 	.short	0x0002
        /*001a*/ 	.short	0x0064
        /*001c*/ 	.short	0x0082
	.zero		2


//--------------------- .nv.info                  --------------------------
	.section	.nv.info,"",@"SHT_CUDA_INFO"
	.align	4


	//----- nvinfo : EIATTR_REGCOUNT
	.align		4
        /*0000*/ 	.byte	0x04, 0x2f
        /*0002*/ 	.short	(.L_49 - .L_48)
	.align		4
.L_48:
        /*0004*/ 	.word	index@(_Z10testAlivesPbPjj)
        /*0008*/ 	.word	0x00000018


	//----- nvinfo : EIATTR_FRAME_SIZE
	.align		4
.L_49:
        /*000c*/ 	.byte	0x04, 0x11
        /*000e*/ 	.short	(.L_51 - .L_50)
	.align		4
.L_50:
        /*0010*/ 	.word	index@(_Z10testAlivesPbPjj)
        /*0014*/ 	.word	0x00000000


	//----- nvinfo : EIATTR_REGCOUNT
	.align		4
.L_51:
        /*0018*/ 	.byte	0x04, 0x2f
        /*001a*/ 	.short	(.L_53 - .L_52)
	.align		4
.L_52:
        /*001c*/ 	.word	index@(_ZN3cub18CUB_300001_SM_10006detail11EmptyKernelIvEEvv)
        /*0020*/ 	.word	0x00000004


	//----- nvinfo : EIATTR_FRAME_SIZE
	.align		4
.L_53:
        /*0024*/ 	.byte	0x04, 0x11
        /*0026*/ 	.short	(.L_55 - .L_54)
	.align		4
.L_54:
        /*0028*/ 	.word	index@(_ZN3cub18CUB_300001_SM_10006detail11EmptyKernelIvEEvv)
        /*002c*/ 	.word	0x00000000


	//----- nvinfo : EIATTR_MIN_STACK_SIZE
	.align		4
.L_55:
        /*0030*/ 	.byte	0x04, 0x12
        /*0032*/ 	.short	(.L_57 - .L_56)
	.align		4
.L_56:
        /*0034*/ 	.word	index@(_ZN3cub18CUB_300001_SM_10006detail11EmptyKernelIvEEvv)
        /*0038*/ 	.word	0x00000000


	//----- nvinfo : EIATTR_MIN_STACK_SIZE
	.align		4
.L_57:
        /*003c*/ 	.byte	0x04, 0x12
        /*003e*/ 	.short	(.L_59 - .L_58)
	.align		4
.L_58:
        /*0040*/ 	.word	index@(_Z10testAlivesPbPjj)
        /*0044*/ 	.word	0x00000000
.L_59:


//--------------------- .nv.compat                --------------------------
	.section	.nv.compat,"",@"SHT_CUDA_COMPAT_INFO"
	.align	4
        /*0000*/ 	.byte	0x02, 0x09, 0x00, 0x00, 0x02, 0x02, 0x01, 0x00, 0x02, 0x05, 0x05, 0x00, 0x03, 0x07, 0x01, 0x01
        /*0010*/ 	.byte	0x02, 0x03, 0x00, 0x00, 0x02, 0x06, 0x01, 0x00, 0x04, 0x0b, 0x08, 0x00, 0x09, 0x00, 0x00, 0x00
        /*0020*/ 	.byte	0x00, 0x00, 0x00, 0x00


//--------------------- .nv.info._ZN3cub18CUB_300001_SM_10006detail11EmptyKernelIvEEvv --------------------------
	.section	.nv.info._ZN3cub18CUB_300001_SM_10006detail11EmptyKernelIvEEvv,"",@"SHT_CUDA_INFO"
	.sectionflags	@""
	.align	4


	//----- nvinfo : EIATTR_CUDA_API_VERSION
	.align		4
        /*0000*/ 	.byte	0x04, 0x37
        /*0002*/ 	.short	(.L_61 - .L_60)
.L_60:
        /*0004*/ 	.word	0x00000082


	//----- nvinfo : EIATTR_SPARSE_MMA_MASK
	.align		4
.L_61:
        /*0008*/ 	.byte	0x03, 0x50
        /*000a*/ 	.short	0x0000


	//----- nvinfo : EIATTR_MAXREG_COUNT
	.align		4
        /*000c*/ 	.byte	0x03, 0x1b
        /*000e*/ 	.short	0x00ff


	//----- nvinfo : EIATTR_MERCURY_ISA_VERSION
	.align		4
        /*0010*/ 	.byte	0x03, 0x5f
        /*0012*/ 	.short	0x0101


	//----- nvinfo : EIATTR_VRC_CTA_INIT_COUNT
	.align		4
        /*0014*/ 	.byte	0x02, 0x4a
	.zero		1
	.zero		1


	//----- nvinfo : EIATTR_EXIT_INSTR_OFFSETS
	.align		4
        /*0018*/ 	.byte	0x04, 0x1c
        /*001a*/ 	.short	(.L_63 - .L_62)


	//   ....[0]....
.L_62:
        /*001c*/ 	.word	0x00000010


	//----- nvinfo : EIATTR_SW_WAR
	.align		4
.L_63:
        /*0020*/ 	.byte	0x04, 0x36
        /*0022*/ 	.short	(.L_65 - .L_64)
.L_64:
        /*0024*/ 	.word	0x00000008
.L_65:


//--------------------- .nv.info._Z10testAlivesPbPjj --------------------------
	.section	.nv.info._Z10testAlivesPbPjj,"",@"SHT_CUDA_INFO"
	.sectionflags	@""
	.align	4


	//----- nvinfo : EIATTR_CUDA_API_VERSION
	.align		4
        /*0000*/ 	.byte	0x04, 0x37
        /*0002*/ 	.short	(.L_67 - .L_66)
.L_66:
        /*0004*/ 	.word	0x00000082


	//----- nvinfo : EIATTR_KPARAM_INFO
	.align		4
.L_67:
        /*0008*/ 	.byte	0x04, 0x17
        /*000a*/ 	.short	(.L_69 - .L_68)
.L_68:
        /*000c*/ 	.word	0x00000000
        /*0010*/ 	.short	0x0002
        /*0012*/ 	.short	0x0010
        /*0014*/ 	.byte	0x00, 0xf0, 0x11, 0x00


	//----- nvinfo : EIATTR_KPARAM_INFO
	.align		4
.L_69:
        /*0018*/ 	.byte	0x04, 0x17
        /*001a*/ 	.short	(.L_71 - .L_70)
.L_70:
        /*001c*/ 	.word	0x00000000
        /*0020*/ 	.short	0x0001
        /*0022*/ 	.short	0x0008
        /*0024*/ 	.byte	0x00, 0xf5, 0x21, 0x00


	//----- nvinfo : EIATTR_KPARAM_INFO
	.align		4
.L_71:
        /*0028*/ 	.byte	0x04, 0x17
        /*002a*/ 	.short	(.L_73 - .L_72)
.L_72:
        /*002c*/ 	.word	0x00000000
        /*0030*/ 	.short	0x0000
        /*0032*/ 	.short	0x0000
        /*0034*/ 	.byte	0x00, 0xf5, 0x21, 0x00


	//----- nvinfo : EIATTR_SPARSE_MMA_MASK
	.align		4
.L_73:
        /*0038*/ 	.byte	0x03, 0x50
        /*003a*/ 	.short	0x0000


	//----- nvinfo : EIATTR_MAXREG_COUNT
	.align		4
        /*003c*/ 	.byte	0x03, 0x1b
        /*003e*/ 	.short	0x00ff


	//----- nvinfo : EIATTR_EXTERNS
	.align		4
        /*0040*/ 	.byte	0x04, 0x0f
        /*0042*/ 	.short	(.L_75 - .L_74)


	//   ....[0]....
	.align		4
.L_74:
        /*0044*/ 	.word	index@(__assertfail)


	//----- nvinfo : EIATTR_MERCURY_ISA_VERSION
	.align		4
.L_75:
        /*0048*/ 	.byte	0x03, 0x5f
        /*004a*/ 	.short	0x0101


	//----- nvinfo : EIATTR_VRC_CTA_INIT_COUNT
	.align		4
        /*004c*/ 	.byte	0x02, 0x4a
	.zero		1
	.zero		1


	//----- nvinfo : EIATTR_SYSCALL_OFFSETS
	.align		4
        /*0050*/ 	.byte	0x04, 0x46
        /*0052*/ 	.short	(.L_77 - .L_76)


	//   ....[0]....
.L_76:
        /*0054*/ 	.word	0x00000210


	//----- nvinfo : EIATTR_EXIT_INSTR_OFFSETS
	.align		4
.L_77:
        /*0058*/ 	.byte	0x04, 0x1c
        /*005a*/ 	.short	(.L_79 - .L_78)


	//   ....[0]....
.L_78:
        /*005c*/ 	.word	0x00000070


	//   ....[1]....
        /*0060*/ 	.word	0x00000110


	//   ....[2]....
        /*0064*/ 	.word	0x00000220


	//----- nvinfo : EIATTR_CRS_STACK_SIZE
	.align		4
.L_79:
        /*0068*/ 	.byte	0x04, 0x1e
        /*006a*/ 	.short	(.L_81 - .L_80)
.L_80:
        /*006c*/ 	.word	0x00000000


	//----- nvinfo : EIATTR_CBANK_PARAM_SIZE
	.align		4
.L_81:
        /*0070*/ 	.byte	0x03, 0x19
        /*0072*/ 	.short	0x0014


	//----- nvinfo : EIATTR_PARAM_CBANK
	.align		4
        /*0074*/ 	.byte	0x04, 0x0a
        /*0076*/ 	.short	(.L_83 - .L_82)
	.align		4
.L_82:
        /*0078*/ 	.word	index@(.nv.constant0._Z10testAlivesPbPjj)
        /*007c*/ 	.short	0x0380
        /*007e*/ 	.short	0x0014


	//----- nvinfo : EIATTR_SW_WAR
	.align		4
.L_83:
        /*0080*/ 	.byte	0x04, 0x36
        /*0082*/ 	.short	(.L_85 - .L_84)
.L_84:
        /*0084*/ 	.word	0x00000008
.L_85:


//--------------------- .nv.callgraph             --------------------------
	.section	.nv.callgraph,"",@"SHT_CUDA_CALLGRAPH"
	.align	4
	.sectionentsize	8
	.align		4
        /*0000*/ 	.word	0x00000000
	.align		4
        /*0004*/ 	.word	0xffffffff
	.align		4
        /*0008*/ 	.word	index@(_Z10testAlivesPbPjj)
	.align		4
        /*000c*/ 	.word	index@(__assertfail)
	.align		4
        /*0010*/ 	.word	0x00000000
	.align		4
        /*0014*/ 	.word	0xfffffffe
	.align		4
        /*0018*/ 	.word	0x00000000
	.align		4
        /*001c*/ 	.word	0xfffffffd
	.align		4
        /*0020*/ 	.word	0x00000000
	.align		4
        /*0024*/ 	.word	0xfffffffc


//--------------------- .nv.constant4             --------------------------
	.section	.nv.constant4,"a",@progbits
	.align	8
	.align		8
.nv.constant4:
        /*0000*/ 	.dword	__unnamed_1
	.align		8
        /*0008*/ 	.dword	_ZN34_INTERNAL_bf4aebe2_4_k_cu_4f39f4954cuda3std3__45__cpo5beginE
	.align		8
        /*0010*/ 	.dword	_ZN34_INTERNAL_bf4aebe2_4_k_cu_4f39f4954cuda3std3__45__cpo3endE
	.align		8
        /*0018*/ 	.dword	_ZN34_INTERNAL_bf4aebe2_4_k_cu_4f39f4954cuda3std3__45__cpo6cbeginE
	.align		8
        /*0020*/ 	.dword	_ZN34_INTERNAL_bf4aebe2_4_k_cu_4f39f4954cuda3std3__45__cpo4cendE
	.align		8
        /*0028*/ 	.dword	_ZN34_INTERNAL_bf4aebe2_4_k_cu_4f39f4954cuda3std3__45__cpo6rbeginE
	.align		8
        /*0030*/ 	.dword	_ZN34_INTERNAL_bf4aebe2_4_k_cu_4f39f4954cuda3std3__45__cpo4rendE
	.align		8
        /*0038*/ 	.dword	_ZN34_INTERNAL_bf4aebe2_4_k_cu_4f39f4954cuda3std3__45__cpo7crbeginE
	.align		8
        /*0040*/ 	.dword	_ZN34_INTERNAL_bf4aebe2_4_k_cu_4f39f4954cuda3std3__45__cpo5crendE
	.align		8
        /*0048*/ 	.dword	_ZN34_INTERNAL_bf4aebe2_4_k_cu_4f39f4954cuda3std3__436_GLOBAL__N__bf4aebe2_4_k_cu_4f39f4956ignoreE
	.align		8
        /*0050*/ 	.dword	_ZN34_INTERNAL_bf4aebe2_4_k_cu_4f39f4954cuda3std3__419piecewise_constructE
	.align		8
        /*0058*/ 	.dword	_ZN34_INTERNAL_bf4aebe2_4_k_cu_4f39f4954cuda3std3__48in_placeE
	.align		8
        /*0060*/ 	.dword	_ZN34_INTERNAL_bf4aebe2_4_k_cu_4f39f4954cuda3std3__420unreachable_sentinelE
	.align		8
        /*0068*/ 	.dword	_ZN34_INTERNAL_bf4aebe2_4_k_cu_4f39f4954cuda3std3__47nulloptE
	.align		8
        /*0070*/ 	.dword	_ZN34_INTERNAL_bf4aebe2_4_k_cu_4f39f4954cuda3std3__48unexpectE
	.align		8
        /*0078*/ 	.dword	_ZN34_INTERNAL_bf4aebe2_4_k_cu_4f39f4954cuda3std6ranges3__45__cpo4swapE
	.align		8
        /*0080*/ 	.dword	_ZN34_INTERNAL_bf4aebe2_4_k_cu_4f39f4954cuda3std6ranges3__45__cpo9iter_moveE
	.align		8
        /*0088*/ 	.dword	_ZN34_INTERNAL_bf4aebe2_4_k_cu_4f39f4954cuda3std6ranges3__45__cpo5beginE
	.align		8
        /*0090*/ 	.dword	_ZN34_INTERNAL_bf4aebe2_4_k_cu_4f39f4954cuda3std6ranges3__45__cpo3endE
	.align		8
        /*0098*/ 	.dword	_ZN34_INTERNAL_bf4aebe2_4_k_cu_4f39f4954cuda3std6ranges3__45__cpo6cbeginE
	.align		8
        /*00a0*/ 	.dword	_ZN34_INTERNAL_bf4aebe2_4_k_cu_4f39f4954cuda3std6ranges3__45__cpo4cendE
	.align		8
        /*00a8*/ 	.dword	_ZN34_INTERNAL_bf4aebe2_4_k_cu_4f39f4954cuda3std6ranges3__45__cpo7advanceE
	.align		8
        /*00b0*/ 	.dword	_ZN34_INTERNAL_bf4aebe2_4_k_cu_4f39f4954cuda3std6ranges3__45__cpo9iter_swapE
	.align		8
        /*00b8*/ 	.dword	_ZN34_INTERNAL_bf4aebe2_4_k_cu_4f39f4954cuda3std6ranges3__45__cpo4nextE
	.align		8
        /*00c0*/ 	.dword	_ZN34_INTERNAL_bf4aebe2_4_k_cu_4f39f4954cuda3std6ranges3__45__cpo4prevE
	.align		8
        /*00c8*/ 	.dword	_ZN34_INTERNAL_bf4aebe2_4_k_cu_4f39f4954cuda3std6ranges3__45__cpo4dataE
	.align		8
        /*00d0*/ 	.dword	_ZN34_INTERNAL_bf4aebe2_4_k_cu_4f39f4954cuda3std6ranges3__45__cpo5cdataE
	.align		8
        /*00d8*/ 	.dword	_ZN34_INTERNAL_bf4aebe2_4_k_cu_4f39f4954cuda3std6ranges3__45__cpo4sizeE
	.align		8
        /*00e0*/ 	.dword	_ZN34_INTERNAL_bf4aebe2_4_k_cu_4f39f4954cuda3std6ranges3__45__cpo5ssizeE
	.align		8
        /*00e8*/ 	.dword	_ZN34_INTERNAL_bf4aebe2_4_k_cu_4f39f4954cuda3std6ranges3__45__cpo8distanceE
	.align		8
        /*00f0*/ 	.dword	_ZN34_INTERNAL_bf4aebe2_4_k_cu_4f39f4956thrust24THRUST_300001_SM_1000_NS8cuda_cub3parE
	.align		8
        /*00f8*/ 	.dword	_ZN34_INTERNAL_bf4aebe2_4_k_cu_4f39f4956thrust24THRUST_300001_SM_1000_NS8cuda_cub10par_nosyncE
	.align		8
        /*0100*/ 	.dword	_ZN34_INTERNAL_bf4aebe2_4_k_cu_4f39f4956thrust24THRUST_300001_SM_1000_NS6system6detail10sequential3seqE
	.align		8
        /*0108*/ 	.dword	_ZN34_INTERNAL_bf4aebe2_4_k_cu_4f39f4956thrust24THRUST_300001_SM_1000_NS6system3cpp3parE
	.align		8
        /*0110*/ 	.dword	_ZN34_INTERNAL_bf4aebe2_4_k_cu_4f39f4956thrust24THRUST_300001_SM_1000_NS12placeholders2_1E
	.align		8
        /*0118*/ 	.dword	_ZN34_INTERNAL_bf4aebe2_4_k_cu_4f39f4956thrust24THRUST_300001_SM_1000_NS12placeholders2_2E
	.align		8
        /*0120*/ 	.dword	_ZN34_INTERNAL_bf4aebe2_4_k_cu_4f39f4956thrust24THRUST_300001_SM_1000_NS12placeholders2_3E
	.align		8
        /*0128*/ 	.dword	_ZN34_INTERNAL_bf4aebe2_4_k_cu_4f39f4956thrust24THRUST_300001_SM_1000_NS12placeholders2_4E
	.align		8
        /*0130*/ 	.dword	_ZN34_INTERNAL_bf4aebe2_4_k_cu_4f39f4956thrust24THRUST_300001_SM_1000_NS12placeholders2_5E
	.align		8
        /*0138*/ 	.dword	_ZN34_INTERNAL_bf4aebe2_4_k_cu_4f39f4956thrust24THRUST_300001_SM_1000_NS12placeholders2_6E
	.align		8
        /*0140*/ 	.dword	_ZN34_INTERNAL_bf4aebe2_4_k_cu_4f39f4956thrust24THRUST_300001_SM_1000_NS12placeholders2_7E
	.align		8
        /*0148*/ 	.dword	_ZN34_INTERNAL_bf4aebe2_4_k_cu_4f39f4956thrust24THRUST_300001_SM_1000_NS12placeholders2_8E
	.align		8
        /*0150*/ 	.dword	_ZN34_INTERNAL_bf4aebe2_4_k_cu_4f39f4956thrust24THRUST_300001_SM_1000_NS12placeholders2_9E
	.align		8
        /*0158*/ 	.dword	_ZN34_INTERNAL_bf4aebe2_4_k_cu_4f39f4956thrust24THRUST_300001_SM_1000_NS12placeholders3_10E
	.align		8
        /*0160*/ 	.dword	_ZN34_INTERNAL_bf4aebe2_4_k_cu_4f39f4956thrust24THRUST_300001_SM_1000_NS3seqE
	.align		8
        /*0168*/ 	.dword	_ZN34_INTERNAL_bf4aebe2_4_k_cu_4f39f4956thrust24THRUST_300001_SM_1000_NS6deviceE
	.align		8
        /*0170*/ 	.dword	$str
	.align		8
        /*0178*/ 	.dword	$str$1
	.align		8
        /*0180*/ 	.dword	__assertfail


//--------------------- .text._ZN3cub18CUB_300001_SM_10006detail11EmptyKernelIvEEvv --------------------------
	.section	.text._ZN3cub18CUB_300001_SM_10006detail11EmptyKernelIvEEvv,"ax",@progbits
	.align	128
        .global         _ZN3cub18CUB_300001_SM_10006detail11EmptyKernelIvEEvv
        .type           _ZN3cub18CUB_300001_SM_10006detail11EmptyKernelIvEEvv,@function
        .size           _ZN3cub18CUB_300001_SM_10006detail11EmptyKernelIvEEvv,(.L_x_3 - _ZN3cub18CUB_300001_SM_10006detail11EmptyKernelIvEEvv)
        .other          _ZN3cub18CUB_300001_SM_10006detail11EmptyKernelIvEEvv,@"STO_CUDA_ENTRY STV_DEFAULT"
_ZN3cub18CUB_300001_SM_10006detail11EmptyKernelIvEEvv:
.text._ZN3cub18CUB_300001_SM_10006detail11EmptyKernelIvEEvv:
[----:B------:R-:W-:Y:S01]  /*0000*/  LDC R1, c[0x0][0x37c] ;  /* 0x0000df00ff017b82 */ /* 0x000fe20000000800 */
[----:B------:R-:W-:Y:S05]  /*0010*/  EXIT ;  /* 0x000000000000794d */ /* 0x000fea0003800000 */
.L_x_0:
[----:B------:R-:W-:-:S00]  /*0020*/  BRA `(.L_x_0) ;  /* 0xfffffffc00fc7947 */ /* 0x000fc0000383ffff */
[----:B------:R-:W-:-:S00]  /*0030*/  NOP ;  /* 0x0000000000007918 */ /* 0x000fc00000000000 */
        /* <DEDUP_REMOVED lines=12> */
.L_x_3:


//--------------------- .text._Z10testAlivesPbPjj --------------------------
	.section	.text._Z10testAlivesPbPjj,"ax",@progbits
	.align	128
        .global         _Z10testAlivesPbPjj
        .type           _Z10testAlivesPbPjj,@function
        .size           _Z10testAlivesPbPjj,(.L_x_4 - _Z10testAlivesPbPjj)
        .other          _Z10testAlivesPbPjj,@"STO_CUDA_ENTRY STV_DEFAULT"
_Z10testAlivesPbPjj:
.text._Z10testAlivesPbPjj:
[----:B------:R-:W0:Y:S01]  /*0000*/  LDC R1, c[0x0][0x37c] ;  /* 0x0000df00ff017b82 */ /* 0x000e220000000800 */
[----:B------:R-:W1:Y:S07]  /*0010*/  S2R R0, SR_TID.X ;  /* 0x0000000000007919 */ /* 0x000e6e0000002100 */
[----:B------:R-:W1:Y:S01]  /*0020*/  S2UR UR4, SR_CTAID.X ;  /* 0x00000000000479c3 */ /* 0x000e620000002500 */
[----:B------:R-:W2:Y:S07]  /*0030*/  LDCU UR5, c[0x0][0x390] ;  /* 0x00007200ff0577ac */ /* 0x000eae0008000800 */
[----:B------:R-:W1:Y:S02]  /*0040*/  LDC R3, c[0x0][0x360] ;  /* 0x0000d800ff037b82 */ /* 0x000e640000000800 */
[----:B-1----:R-:W-:-:S05]  /*0050*/  IMAD R0, R3, UR4, R0 ;  /* 0x0000000403007c24 */ /* 0x002fca000f8e0200 */
[----:B--2---:R-:W-:-:S13]  /*0060*/  ISETP.GE.U32.AND P0, PT, R0, UR5, PT ;  /* 0x0000000500007c0c */ /* 0x004fda000bf06070 */
[----:B0-----:R-:W-:Y:S05]  /*0070*/  @P0 EXIT ;  /* 0x000000000000094d */ /* 0x001fea0003800000 */
[----:B------:R-:W0:Y:S01]  /*0080*/  LDCU.64 UR6, c[0x0][0x380] ;  /* 0x00007000ff0677ac */ /* 0x000e220008000a00 */
[----:B------:R-:W1:Y:S01]  /*0090*/  LDC.64 R2, c[0x0][0x388] ;  /* 0x0000e200ff027b82 */ /* 0x000e620000000a00 */
[----:B------:R-:W2:Y:S01]  /*00a0*/  LDCU.64 UR4, c[0x0][0x358] ;  /* 0x00006b00ff0477ac */ /* 0x000ea20008000a00 */
[----:B0-----:R-:W-:-:S04]  /*00b0*/  IADD3 R4, P0, PT, R0, UR6, RZ ;  /* 0x0000000600047c10 */ /* 0x001fc8000ff1e0ff */
[----:B------:R-:W-:-:S06]  /*00c0*/  LEA.HI.X.SX32 R5, R0, UR7, 0x1, P0 ;  /* 0x0000000700057c11 */ /* 0x000fcc00080f0eff */
[----:B--2---:R-:W1:Y:S02]  /*00d0*/  LDG.E.S8 R5, desc[UR4][R4.64] ;  /* 0x0000000404057981 */ /* 0x004e64000c1e1300 */
[----:B-1----:R-:W-:-:S06]  /*00e0*/  IMAD.WIDE R2, R5, 0x4, R2 ;  /* 0x0000000405027825 */ /* 0x002fcc00078e0202 */
[----:B------:R-:W2:Y:S02]  /*00f0*/  LDG.E R2, desc[UR4][R2.64] ;  /* 0x0000000402027981 */ /* 0x000ea4000c1e1900 */
[----:B--2---:R-:W-:-:S13]  /*0100*/  ISETP.NE.AND P0, PT, R2, RZ, PT ;  /* 0x000000ff0200720c */ /* 0x004fda0003f05270 */
[----:B------:R-:W-:Y:S05]  /*0110*/  @P0 EXIT ;  /* 0x000000000000094d */ /* 0x000fea0003800000 */
[----:B------:R-:W-:Y:S01]  /*0120*/  MOV R0, 0x180 ;  /* 0x0000018000007802 */ /* 0x000fe20000000f00 */
[----:B------:R-:W0:Y:S01]  /*0130*/  LDCU.64 UR4, c[0x4][0x170] ;  /* 0x01002e00ff0477ac */ /* 0x000e220008000a00 */
[----:B------:R-:W-:Y:S02]  /*0140*/  HFMA2 R8, -RZ, RZ, 0, 4.351139068603515625e-06 ;  /* 0x00000049ff087431 */ /* 0x000fe400000001ff */
[----:B------:R-:W-:Y:S01]  /*0150*/  IMAD.MOV.U32 R12, RZ, RZ, 0x1 ;  /* 0x00000001ff0c7424 */ /* 0x000fe200078e00ff */
[----:B------:R1:W2:Y:S01]  /*0160*/  LDC.64 R2, c[0x4][R0] ;  /* 0x0100000000027b82 */ /* 0x0002a20000000a00 */
[----:B------:R-:W3:Y:S01]  /*0170*/  LDCU.64 UR6, c[0x4][0x178] ;  /* 0x01002f00ff0677ac */ /* 0x000ee20008000a00 */
[----:B------:R-:W-:Y:S01]  /*0180*/  MOV R13, RZ ;  /* 0x000000ff000d7202 */ /* 0x000fe20000000f00 */
[----:B------:R-:W4:Y:S01]  /*0190*/  LDCU.64 UR8, c[0x4][URZ] ;  /* 0x01000000ff0877ac */ /* 0x000f220008000a00 */
[----:B0-----:R-:W-:Y:S02]  /*01a0*/  IMAD.U32 R4, RZ, RZ, UR4 ;  /* 0x00000004ff047e24 */ /* 0x001fe4000f8e00ff */
[----:B------:R-:W-:Y:S01]  /*01b0*/  IMAD.U32 R5, RZ, RZ, UR5 ;  /* 0x00000005ff057e24 */ /* 0x000fe2000f8e00ff */
[----:B---3--:R-:W-:Y:S01]  /*01c0*/  MOV R6, UR6 ;  /* 0x0000000600067c02 */ /* 0x008fe20008000f00 */
[----:B------:R-:W-:Y:S01]  /*01d0*/  IMAD.U32 R7, RZ, RZ, UR7 ;  /* 0x00000007ff077e24 */ /* 0x000fe2000f8e00ff */
[----:B----4-:R-:W-:Y:S01]  /*01e0*/  MOV R10, UR8 ;  /* 0x00000008000a7c02 */ /* 0x010fe20008000f00 */
[----:B-1----:R-:W-:-:S07]  /*01f0*/  IMAD.U32 R11, RZ, RZ, UR9 ;  /* 0x00000009ff0b7e24 */ /* 0x002fce000f8e00ff */
[----:B------:R-:W-:-:S07]  /*0200*/  LEPC R20, `(.L_x_1) ;  /* 0x000000001014794e */ /* 0x000fce0000000000 */
[----:B--2---:R-:W-:Y:S05]  /*0210*/  CALL.ABS.NOINC R2 ;  /* 0x0000000002007343 */ /* 0x004fea0003c00000 */
.L_x_1:
[----:B------:R-:W-:Y:S05]  /*0220*/  EXIT ;  /* 0x000000000000794d */ /* 0x000fea0003800000 */
.L_x_2:
        /* <DEDUP_REMOVED lines=13> */
.L_x_4:


//--------------------- .nv.global.init           --------------------------
	.section	.nv.global.init,"aw",@progbits
.nv.global.init:
	.type		$str,@object
	.size		$str,($str$1 - $str)
$str:
        /*0000*/ 	.byte	0x69, 0x6e, 0x64, 0x69, 0x63, 0x65, 0x73, 0x5b, 0x61, 0x6c, 0x69, 0x76, 0x65, 0x73, 0x5b, 0x74
        /*0010*/ 	.byte	0x69, 0x64, 0x5d, 0x5d, 0x00
	.type		$str$1,@object
	.size		$str$1,(__unnamed_1 - $str$1)
$str$1:
        /*0015*/ 	.byte	0x2f, 0x74, 0x6d, 0x70, 0x2f, 0x73, 0x61, 0x73, 0x73, 0x5f, 0x63, 0x75, 0x5f, 0x69, 0x63, 0x6e
        /*0025*/ 	.byte	0x39, 0x71, 0x6d, 0x69, 0x6e, 0x2f, 0x6b, 0x2e, 0x63, 0x75, 0x00
	.type		__unnamed_1,@object
	.size		__unnamed_1,(.L_0 - __unnamed_1)
__unnamed_1:
        /*0030*/ 	.byte	0x76, 0x6f, 0x69, 0x64, 0x20, 0x74, 0x65, 0x73, 0x74, 0x41, 0x6c, 0x69, 0x76, 0x65, 0x73, 0x28
        /*0040*/ 	.byte	0x5f, 0x5f, 0x6e, 0x76, 0x5f, 0x62, 0x6f, 0x6f, 0x6c, 0x20, 0x2a, 0x2c, 0x20, 0x75, 0x6e, 0x73
        /*0050*/ 	.byte	0x69, 0x67, 0x6e, 0x65, 0x64, 0x20, 0x69, 0x6e, 0x74, 0x20, 0x2a, 0x2c, 0x20, 0x75, 0x6e, 0x73
        /*0060*/ 	.byte	0x69, 0x67, 0x6e, 0x65, 0x64, 0x20, 0x69, 0x6e, 0x74, 0x29, 0x00
.L_0:


//--------------------- .nv.shared.reserved.0     --------------------------
	.section	.nv.shared.reserved.0,"aw",@nobits
	.weak		__nv_reservedSMEM_offset_0_alias
	.size		__nv_reservedSMEM_offset_0_alias, 0, 64
	.other		__nv_reservedSMEM_offset_0_alias,@"STO_CUDA_RESERVED_SHARED STV_DEFAULT"
__nv_reservedSMEM_offset_0_alias:
	.zero		0
	.zero		64


//--------------------- .nv.global                --------------------------
	.section	.nv.global,"aw",@nobits
.nv.global:
	.type		_ZN34_INTERNAL_bf4aebe2_4_k_cu_4f39f4956thrust24THRUST_300001_SM_1000_NS12placeholders2_8E,@object
	.size		_ZN34_INTERNAL_bf4aebe2_4_k_cu_4f39f4956thrust24THRUST_300001_SM_1000_NS12placeholders2_8E,(_ZN34_INTERNAL_bf4aebe2_4_k_cu_4f39f4954cuda3std3__436_GLOBAL__N__bf4aebe2_4_k_cu_4f39f4956ignoreE - _ZN34_INTERNAL_bf4aebe2_4_k_cu_4f39f4956thrust24THRUST_300001_SM_1000_NS12placeholders2_8E)
_ZN34_INTERNAL_bf4aebe2_4_k_cu_4f39f4956thrust24THRUST_300001_SM_1000_NS12placeholders2_8E:
	.zero		1
	.type		_ZN34_INTERNAL_bf4aebe2_4_k_cu_4f39f4954cuda3std3__436_GLOBAL__N__bf4aebe2_4_k_cu_4f39f4956ignoreE,@object
	.size		_ZN34_INTERNAL_bf4aebe2_4_k_cu_4f39f4954cuda3std3__436_GLOBAL__N__bf4aebe2_4_k_cu_4f39f4956ignoreE,(_ZN34_INTERNAL_bf4aebe2_4_k_cu_4f39f4954cuda3std6ranges3__45__cpo4dataE - _ZN34_INTERNAL_bf4aebe2_4_k_cu_4f39f4954cuda3std3__436_GLOBAL__N__bf4aebe2_4_k_cu_4f39f4956ignoreE)
_ZN34_INTERNAL_bf4aebe2_4_k_cu_4f39f4954cuda3std3__436_GLOBAL__N__bf4aebe2_4_k_cu_4f39f4956ignoreE:
	.zero		1
	.type		_ZN34_INTERNAL_bf4aebe2_4_k_cu_4f39f4954cuda3std6ranges3__45__cpo4dataE,@object
	.size		_ZN34_INTERNAL_bf4aebe2_4_k_cu_4f39f4954cuda3std6ranges3__45__cpo4dataE,(_ZN34_INTERNAL_bf4aebe2_4_k_cu_4f39f4956thrust24THRUST_300001_SM_1000_NS6system3cpp3parE - _ZN34_INTERNAL_bf4aebe2_4_k_cu_4f39f4954cuda3std6ranges3__45__cpo4dataE)
_ZN34_INTERNAL_bf4aebe2_4_k_cu_4f39f4954cuda3std6ranges3__45__cpo4dataE:
	.zero		1
	.type		_ZN34_INTERNAL_bf4aebe2_4_k_cu_4f39f4956thrust24THRUST_300001_SM_1000_NS6system3cpp3parE,@object
	.size		_ZN34_INTERNAL_bf4aebe2_4_k_cu_4f39f4956thrust24THRUST_300001_SM_1000_NS6system3cpp3parE,(_ZN34_INTERNAL_bf4aebe2_4_k_cu_4f39f4954cuda3std3__45__cpo5beginE - _ZN34_INTERNAL_bf4aebe2_4_k_cu_4f39f4956thrust24THRUST_300001_SM_1000_NS6system3cpp3parE)
_ZN34_INTERNAL_bf4aebe2_4_k_cu_4f39f4956thrust24THRUST_300001_SM_1000_NS6system3cpp3parE:
	.zero		1
	.type		_ZN34_INTERNAL_bf4aebe2_4_k_cu_4f39f4954cuda3std3__45__cpo5beginE,@object
	.size		_ZN34_INTERNAL_bf4aebe2_4_k_cu_4f39f4954cuda3std3__45__cpo5beginE,(_ZN34_INTERNAL_bf4aebe2_4_k_cu_4f39f4954cuda3std6ranges3__45__cpo5beginE - _ZN34_INTERNAL_bf4aebe2_4_k_cu_4f39f4954cuda3std3__45__cpo5beginE)
_ZN34_INTERNAL_bf4aebe2_4_k_cu_4f39f4954cuda3std3__45__cpo5beginE:
	.zero		1
	.type		_ZN34_INTERNAL_bf4aebe2_4_k_cu_4f39f4954cuda3std6ranges3__45__cpo5beginE,@object
	.size		_ZN34_INTERNAL_bf4aebe2_4_k_cu_4f39f4954cuda3std6ranges3__45__cpo5beginE,(_ZN34_INTERNAL_bf4aebe2_4_k_cu_4f39f4956thrust24THRUST_300001_SM_1000_NS6deviceE - _ZN34_INTERNAL_bf4aebe2_4_k_cu_4f39f4954cuda3std6ranges3__45__cpo5beginE)
_ZN34_INTERNAL_bf4aebe2_4_k_cu_4f39f4954cuda3std6ranges3__45__cpo5beginE:
	.zero		1
	.type		_ZN34_INTERNAL_bf4aebe2_4_k_cu_4f39f4956thrust24THRUST_300001_SM_1000_NS6deviceE,@object
	.size		_ZN34_INTERNAL_bf4aebe2_4_k_cu_4f39f4956thrust24THRUST_300001_SM_1000_NS6deviceE,(_ZN34_INTERNAL_bf4aebe2_4_k_cu_4f39f4954cuda3std3__47nulloptE - _ZN34_INTERNAL_bf4aebe2_4_k_cu_4f39f4956thrust24THRUST_300001_SM_1000_NS6deviceE)
_ZN34_INTERNAL_bf4aebe2_4_k_cu_4f39f4956thrust24THRUST_300001_SM_1000_NS6deviceE:
	.zero		1
	.type		_ZN34_INTERNAL_bf4aebe2_4_k_cu_4f39f4954cuda3std3__47nulloptE,@object
	.size		_ZN34_INTERNAL_bf4aebe2_4_k_cu_4f39f4954cuda3std3__47nulloptE,(_ZN34_INTERNAL_bf4aebe2_4_k_cu_4f39f4954cuda3std6ranges3__45__cpo8distanceE - _ZN34_INTERNAL_bf4aebe2_4_k_cu_4f39f4954cuda3std3__47nulloptE)
_ZN34_INTERNAL_bf4aebe2_4_k_cu_4f39f4954cuda3std3__47nulloptE:
	.zero		1
	.type		_ZN34_INTERNAL_bf4aebe2_4_k_cu_4f39f4954cuda3std6ranges3__45__cpo8distanceE,@object
	.size		_ZN34_INTERNAL_bf4aebe2_4_k_cu_4f39f4954cuda3std6ranges3__45__cpo8distanceE,(_ZN34_INTERNAL_bf4aebe2_4_k_cu_4f39f4956thrust24THRUST_300001_SM_1000_NS12placeholders2_4E - _ZN34_INTERNAL_bf4aebe2_4_k_cu_4f39f4954cuda3std6ranges3__45__cpo8distanceE)
_ZN34_INTERNAL_bf4aebe2_4_k_cu_4f39f4954cuda3std6ranges3__45__cpo8distanceE:
	.zero		1
	.type		_ZN34_INTERNAL_bf4aebe2_4_k_cu_4f39f4956thrust24THRUST_300001_SM_1000_NS12placeholders2_4E,@object
	.size		_ZN34_INTERNAL_bf4aebe2_4_k_cu_4f39f4956thrust24THRUST_300001_SM_1000_NS12placeholders2_4E,(_ZN34_INTERNAL_bf4aebe2_4_k_cu_4f39f4954cuda3std3__45__cpo6rbeginE - _ZN34_INTERNAL_bf4aebe2_4_k_cu_4f39f4956thrust24THRUST_300001_SM_1000_NS12placeholders2_4E)
_ZN34_INTERNAL_bf4aebe2_4_k_cu_4f39f4956thrust24THRUST_300001_SM_1000_NS12placeholders2_4E:
	.zero		1
	.type		_ZN34_INTERNAL_bf4aebe2_4_k_cu_4f39f4954cuda3std3__45__cpo6rbeginE,@object
	.size		_ZN34_INTERNAL_bf4aebe2_4_k_cu_4f39f4954cuda3std3__45__cpo6rbeginE,(_ZN34_INTERNAL_bf4aebe2_4_k_cu_4f39f4954cuda3std6ranges3__45__cpo7advanceE - _ZN34_INTERNAL_bf4aebe2_4_k_cu_4f39f4954cuda3std3__45__cpo6rbeginE)
_ZN34_INTERNAL_bf4aebe2_4_k_cu_4f39f4954cuda3std3__45__cpo6rbeginE:
	.zero		1
	.type		_ZN34_INTERNAL_bf4aebe2_4_k_cu_4f39f4954cuda3std6ranges3__45__cpo7advanceE,@object
	.size		_ZN34_INTERNAL_bf4aebe2_4_k_cu_4f39f4954cuda3std6ranges3__45__cpo7advanceE,(_ZN34_INTERNAL_bf4aebe2_4_k_cu_4f39f4956thrust24THRUST_300001_SM_1000_NS12placeholders3_10E - _ZN34_INTERNAL_bf4aebe2_4_k_cu_4f39f4954cuda3std6ranges3__45__cpo7advanceE)
_ZN34_INTERNAL_bf4aebe2_4_k_cu_4f39f4954cuda3std6ranges3__45__cpo7advanceE:
	.zero		1
	.type		_ZN34_INTERNAL_bf4aebe2_4_k_cu_4f39f4956thrust24THRUST_300001_SM_1000_NS12placeholders3_10E,@object
	.size		_ZN34_INTERNAL_bf4aebe2_4_k_cu_4f39f4956thrust24THRUST_300001_SM_1000_NS12placeholders3_10E,(_ZN34_INTERNAL_bf4aebe2_4_k_cu_4f39f4954cuda3std3__48in_placeE - _ZN34_INTERNAL_bf4aebe2_4_k_cu_4f39f4956thrust24THRUST_300001_SM_1000_NS12placeholders3_10E)
_ZN34_INTERNAL_bf4aebe2_4_k_cu_4f39f4956thrust24THRUST_300001_SM_1000_NS12placeholders3_10E:
	.zero		1
	.type		_ZN34_INTERNAL_bf4aebe2_4_k_cu_4f39f4954cuda3std3__48in_placeE,@object
	.size		_ZN34_INTERNAL_bf4aebe2_4_k_cu_4f39f4954cuda3std3__48in_placeE,(_ZN34_INTERNAL_bf4aebe2_4_k_cu_4f39f4954cuda3std6ranges3__45__cpo4sizeE - _ZN34_INTERNAL_bf4aebe2_4_k_cu_4f39f4954cuda3std3__48in_placeE)
_ZN34_INTERNAL_bf4aebe2_4_k_cu_4f39f4954cuda3std3__48in_placeE:
	.zero		1
	.type		_ZN34_INTERNAL_bf4aebe2_4_k_cu_4f39f4954cuda3std6ranges3__45__cpo4sizeE,@object
	.size		_ZN34_INTERNAL_bf4aebe2_4_k_cu_4f39f4954cuda3std6ranges3__45__cpo4sizeE,(_ZN34_INTERNAL_bf4aebe2_4_k_cu_4f39f4956thrust24THRUST_300001_SM_1000_NS12placeholders2_2E - _ZN34_INTERNAL_bf4aebe2_4_k_cu_4f39f4954cuda3std6ranges3__45__cpo4sizeE)
_ZN34_INTERNAL_bf4aebe2_4_k_cu_4f39f4954cuda3std6ranges3__45__cpo4sizeE:
	.zero		1
	.type		_ZN34_INTERNAL_bf4aebe2_4_k_cu_4f39f4956thrust24THRUST_300001_SM_1000_NS12placeholders2_2E,@object
	.size		_ZN34_INTERNAL_bf4aebe2_4_k_cu_4f39f4956thrust24THRUST_300001_SM_1000_NS12placeholders2_2E,(_ZN34_INTERNAL_bf4aebe2_4_k_cu_4f39f4954cuda3std3__45__cpo6cbeginE - _ZN34_INTERNAL_bf4aebe2_4_k_cu_4f39f4956thrust24THRUST_300001_SM_1000_NS12placeholders2_2E)
_ZN34_INTERNAL_bf4aebe2_4_k_cu_4f39f4956thrust24THRUST_300001_SM_1000_NS12placeholders2_2E:
	.zero		1
	.type		_ZN34_INTERNAL_bf4aebe2_4_k_cu_4f39f4954cuda3std3__45__cpo6cbeginE,@object
	.size		_ZN34_INTERNAL_bf4aebe2_4_k_cu_4f39f4954cuda3std3__45__cpo6cbeginE,(_ZN34_INTERNAL_bf4aebe2_4_k_cu_4f39f4954cuda3std6ranges3__45__cpo6cbeginE - _ZN34_INTERNAL_bf4aebe2_4_k_cu_4f39f4954cuda3std3__45__cpo6cbeginE)
_ZN34_INTERNAL_bf4aebe2_4_k_cu_4f39f4954cuda3std3__45__cpo6cbeginE:
	.zero		1
	.type		_ZN34_INTERNAL_bf4aebe2_4_k_cu_4f39f4954cuda3std6ranges3__45__cpo6cbeginE,@object
	.size		_ZN34_INTERNAL_bf4aebe2_4_k_cu_4f39f4954cuda3std6ranges3__45__cpo6cbeginE,(_ZN34_INTERNAL_bf4aebe2_4_k_cu_4f39f4956thrust24THRUST_300001_SM_1000_NS12placeholders2_6E - _ZN34_INTERNAL_bf4aebe2_4_k_cu_4f39f4954cuda3std6ranges3__45__cpo6cbeginE)
_ZN34_INTERNAL_bf4aebe2_4_k_cu_4f39f4954cuda3std6ranges3__45__cpo6cbeginE:
	.zero		1
	.type		_ZN34_INTERNAL_bf4aebe2_4_k_cu_4f39f4956thrust24THRUST_300001_SM_1000_NS12placeholders2_6E,@object
	.size		_ZN34_INTERNAL_bf4aebe2_4_k_cu_4f39f4956thrust24THRUST_300001_SM_1000_NS12placeholders2_6E,(_ZN34_INTERNAL_bf4aebe2_4_k_cu_4f39f4954cuda3std3__45__cpo7crbeginE - _ZN34_INTERNAL_bf4aebe2_4_k_cu_4f39f4956thrust24THRUST_300001_SM_1000_NS12placeholders2_6E)
_ZN34_INTERNAL_bf4aebe2_4_k_cu_4f39f4956thrust24THRUST_300001_SM_1000_NS12placeholders2_6E:
	.zero		1
	.type		_ZN34_INTERNAL_bf4aebe2_4_k_cu_4f39f4954cuda3std3__45__cpo7crbeginE,@object
	.size		_ZN34_INTERNAL_bf4aebe2_4_k_cu_4f39f4954cuda3std3__45__cpo7crbeginE,(_ZN34_INTERNAL_bf4aebe2_4_k_cu_4f39f4954cuda3std6ranges3__45__cpo4nextE - _ZN34_INTERNAL_bf4aebe2_4_k_cu_4f39f4954cuda3std3__45__cpo7crbeginE)
_ZN34_INTERNAL_bf4aebe2_4_k_cu_4f39f4954cuda3std3__45__cpo7crbeginE:
	.zero		1
	.type		_ZN34_INTERNAL_bf4aebe2_4_k_cu_4f39f4954cuda3std6ranges3__45__cpo4nextE,@object
	.size		_ZN34_INTERNAL_bf4aebe2_4_k_cu_4f39f4954cuda3std6ranges3__45__cpo4nextE,(_ZN34_INTERNAL_bf4aebe2_4_k_cu_4f39f4954cuda3std6ranges3__45__cpo4swapE - _ZN34_INTERNAL_bf4aebe2_4_k_cu_4f39f4954cuda3std6ranges3__45__cpo4nextE)
_ZN34_INTERNAL_bf4aebe2_4_k_cu_4f39f4954cuda3std6ranges3__45__cpo4nextE:
	.zero		1
	.type		_ZN34_INTERNAL_bf4aebe2_4_k_cu_4f39f4954cuda3std6ranges3__45__cpo4swapE,@object
	.size		_ZN34_INTERNAL_bf4aebe2_4_k_cu_4f39f4954cuda3std6ranges3__45__cpo4swapE,(_ZN34_INTERNAL_bf4aebe2_4_k_cu_4f39f4956thrust24THRUST_300001_SM_1000_NS8cuda_cub10par_nosyncE - _ZN34_INTERNAL_bf4aebe2_4_k_cu_4f39f4954cuda3std6ranges3__45__cpo4swapE)
_ZN34_INTERNAL_bf4aebe2_4_k_cu_4f39f4954cuda3std6ranges3__45__cpo4swapE:
	.zero		1
	.type		_ZN34_INTERNAL_bf4aebe2_4_k_cu_4f39f4956thrust24THRUST_300001_SM_1000_NS8cuda_cub10par_nosyncE,@object
	.size		_ZN34_INTERNAL_bf4aebe2_4_k_cu_4f39f4956thrust24THRUST_300001_SM_1000_NS8cuda_cub10par_nosyncE,(_ZN34_INTERNAL_bf4aebe2_4_k_cu_4f39f4956thrust24THRUST_300001_SM_1000_NS3seqE - _ZN34_INTERNAL_bf4aebe2_4_k_cu_4f39f4956thrust24THRUST_300001_SM_1000_NS8cuda_cub10par_nosyncE)
_ZN34_INTERNAL_bf4aebe2_4_k_cu_4f39f4956thrust24THRUST_300001_SM_1000_NS8cuda_cub10par_nosyncE:
	.zero		1
	.type		_ZN34_INTERNAL_bf4aebe2_4_k_cu_4f39f4956thrust24THRUST_300001_SM_1000_NS3seqE,@object
	.size		_ZN34_INTERNAL_bf4aebe2_4_k_cu_4f39f4956thrust24THRUST_300001_SM_1000_NS3seqE,(_ZN34_INTERNAL_bf4aebe2_4_k_cu_4f39f4954cuda3std3__420unreachable_sentinelE - _ZN34_INTERNAL_bf4aebe2_4_k_cu_4f39f4956thrust24THRUST_300001_SM_1000_NS3seqE)
_ZN34_INTERNAL_bf4aebe2_4_k_cu_4f39f4956thrust24THRUST_300001_SM_1000_NS3seqE:
	.zero		1
	.type		_ZN34_INTERNAL_bf4aebe2_4_k_cu_4f39f4954cuda3std3__420unreachable_sentinelE,@object
	.size		_ZN34_INTERNAL_bf4aebe2_4_k_cu_4f39f4954cuda3std3__420unreachable_sentinelE,(_ZN34_INTERNAL_bf4aebe2_4_k_cu_4f39f4954cuda3std6ranges3__45__cpo5ssizeE - _ZN34_INTERNAL_bf4aebe2_4_k_cu_4f39f4954cuda3std3__420unreachable_sentinelE)
_ZN34_INTERNAL_bf4aebe2_4_k_cu_4f39f4954cuda3std3__420unreachable_sentinelE:
	.zero		1
	.type		_ZN34_INTERNAL_bf4aebe2_4_k_cu_4f39f4954cuda3std6ranges3__45__cpo5ssizeE,@object
	.size		_ZN34_INTERNAL_bf4aebe2_4_k_cu_4f39f4954cuda3std6ranges3__45__cpo5ssizeE,(_ZN34_INTERNAL_bf4aebe2_4_k_cu_4f39f4956thrust24THRUST_300001_SM_1000_NS12placeholders2_3E - _ZN34_INTERNAL_bf4aebe2_4_k_cu_4f39f4954cuda3std6ranges3__45__cpo5ssizeE)
_ZN34_INTERNAL_bf4aebe2_4_k_cu_4f39f4954cuda3std6ranges3__45__cpo5ssizeE:
	.zero		1
	.type		_ZN34_INTERNAL_bf4aebe2_4_k_cu_4f39f4956thrust24THRUST_300001_SM_1000_NS12placeholders2_3E,@object
	.size		_ZN34_INTERNAL_bf4aebe2_4_k_cu_4f39f4956thrust24THRUST_300001_SM_1000_NS12placeholders2_3E,(_ZN34_INTERNAL_bf4aebe2_4_k_cu_4f39f4954cuda3std3__45__cpo4cendE - _ZN34_INTERNAL_bf4aebe2_4_k_cu_4f39f4956thrust24THRUST_300001_SM_1000_NS12placeholders2_3E)
_ZN34_INTERNAL_bf4aebe2_4_k_cu_4f39f4956thrust24THRUST_300001_SM_1000_NS12placeholders2_3E:
	.zero		1
	.type		_ZN34_INTERNAL_bf4aebe2_4_k_cu_4f39f4954cuda3std3__45__cpo4cendE,@object
	.size		_ZN34_INTERNAL_bf4aebe2_4_k_cu_4f39f4954cuda3std3__45__cpo4cendE,(_ZN34_INTERNAL_bf4aebe2_4_k_cu_4f39f4954cuda3std6ranges3__45__cpo4cendE - _ZN34_INTERNAL_bf4aebe2_4_k_cu_4f39f4954cuda3std3__45__cpo4cendE)
_ZN34_INTERNAL_bf4aebe2_4_k_cu_4f39f4954cuda3std3__45__cpo4cendE:
	.zero		1
	.type		_ZN34_INTERNAL_bf4aebe2_4_k_cu_4f39f4954cuda3std6ranges3__45__cpo4cendE,@object
	.size		_ZN34_INTERNAL_bf4aebe2_4_k_cu_4f39f4954cuda3std6ranges3__45__cpo4cendE,(_ZN34_INTERNAL_bf4aebe2_4_k_cu_4f39f4956thrust24THRUST_300001_SM_1000_NS12placeholders2_7E - _ZN34_INTERNAL_bf4aebe2_4_k_cu_4f39f4954cuda3std6ranges3__45__cpo4cendE)
_ZN34_INTERNAL_bf4aebe2_4_k_cu_4f39f4954cuda3std6ranges3__45__cpo4cendE:
	.zero		1
	.type		_ZN34_INTERNAL_bf4aebe2_4_k_cu_4f39f4956thrust24THRUST_300001_SM_1000_NS12placeholders2_7E,@object
	.size		_ZN34_INTERNAL_bf4aebe2_4_k_cu_4f39f4956thrust24THRUST_300001_SM_1000_NS12placeholders2_7E,(_ZN34_INTERNAL_bf4aebe2_4_k_cu_4f39f4954cuda3std3__45__cpo5crendE - _ZN34_INTERNAL_bf4aebe2_4_k_cu_4f39f4956thrust24THRUST_300001_SM_1000_NS12placeholders2_7E)
_ZN34_INTERNAL_bf4aebe2_4_k_cu_4f39f4956thrust24THRUST_300001_SM_1000_NS12placeholders2_7E:
	.zero		1
	.type		_ZN34_INTERNAL_bf4aebe2_4_k_cu_4f39f4954cuda3std3__45__cpo5crendE,@object
	.size		_ZN34_INTERNAL_bf4aebe2_4_k_cu_4f39f4954cuda3std3__45__cpo5crendE,(_ZN34_INTERNAL_bf4aebe2_4_k_cu_4f39f4954cuda3std6ranges3__45__cpo4prevE - _ZN34_INTERNAL_bf4aebe2_4_k_cu_4f39f4954cuda3std3__45__cpo5crendE)
_ZN34_INTERNAL_bf4aebe2_4_k_cu_4f39f4954cuda3std3__45__cpo5crendE:
	.zero		1
	.type		_ZN34_INTERNAL_bf4aebe2_4_k_cu_4f39f4954cuda3std6ranges3__45__cpo4prevE,@object
	.size		_ZN34_INTERNAL_bf4aebe2_4_k_cu_4f39f4954cuda3std6ranges3__45__cpo4prevE,(_ZN34_INTERNAL_bf4aebe2_4_k_cu_4f39f4954cuda3std6ranges3__45__cpo9iter_moveE - _ZN34_INTERNAL_bf4aebe2_4_k_cu_4f39f4954cuda3std6ranges3__45__cpo4prevE)
_ZN34_INTERNAL_bf4aebe2_4_k_cu_4f39f4954cuda3std6ranges3__45__cpo4prevE:
	.zero		1
	.type		_ZN34_INTERNAL_bf4aebe2_4_k_cu_4f39f4954cuda3std6ranges3__45__cpo9iter_moveE,@object
	.size		_ZN34_INTERNAL_bf4aebe2_4_k_cu_4f39f4954cuda3std6ranges3__45__cpo9iter_moveE,(_ZN34_INTERNAL_bf4aebe2_4_k_cu_4f39f4956thrust24THRUST_300001_SM_1000_NS6system6detail10sequential3seqE - _ZN34_INTERNAL_bf4aebe2_4_k_cu_4f39f4954cuda3std6ranges3__45__cpo9iter_moveE)
_ZN34_INTERNAL_bf4aebe2_4_k_cu_4f39f4954cuda3std6ranges3__45__cpo9iter_moveE:
	.zero		1
	.type		_ZN34_INTERNAL_bf4aebe2_4_k_cu_4f39f4956thrust24THRUST_300001_SM_1000_NS6system6detail10sequential3seqE,@object
	.size		_ZN34_INTERNAL_bf4aebe2_4_k_cu_4f39f4956thrust24THRUST_300001_SM_1000_NS6system6detail10sequential3seqE,(_ZN34_INTERNAL_bf4aebe2_4_k_cu_4f39f4956thrust24THRUST_300001_SM_1000_NS12placeholders2_9E - _ZN34_INTERNAL_bf4aebe2_4_k_cu_4f39f4956thrust24THRUST_300001_SM_1000_NS6system6detail10sequential3seqE)
_ZN34_INTERNAL_bf4aebe2_4_k_cu_4f39f4956thrust24THRUST_300001_SM_1000_NS6system6detail10sequential3seqE:
	.zero		1
	.type		_ZN34_INTERNAL_bf4aebe2_4_k_cu_4f39f4956thrust24THRUST_300001_SM_1000_NS12placeholders2_9E,@object
	.size		_ZN34_INTERNAL_bf4aebe2_4_k_cu_4f39f4956thrust24THRUST_300001_SM_1000_NS12placeholders2_9E,(_ZN34_INTERNAL_bf4aebe2_4_k_cu_4f39f4954cuda3std3__419piecewise_constructE - _ZN34_INTERNAL_bf4aebe2_4_k_cu_4f39f4956thrust24THRUST_300001_SM_1000_NS12placeholders2_9E)
_ZN34_INTERNAL_bf4aebe2_4_k_cu_4f39f4956thrust24THRUST_300001_SM_1000_NS12placeholders2_9E:
	.zero		1
	.type		_ZN34_INTERNAL_bf4aebe2_4_k_cu_4f39f4954cuda3std3__419piecewise_constructE,@object
	.size		_ZN34_INTERNAL_bf4aebe2_4_k_cu_4f39f4954cuda3std3__419piecewise_constructE,(_ZN34_INTERNAL_bf4aebe2_4_k_cu_4f39f4954cuda3std6ranges3__45__cpo5cdataE - _ZN34_INTERNAL_bf4aebe2_4_k_cu_4f39f4954cuda3std3__419piecewise_constructE)
_ZN34_INTERNAL_bf4aebe2_4_k_cu_4f39f4954cuda3std3__419piecewise_constructE:
	.zero		1
	.type		_ZN34_INTERNAL_bf4aebe2_4_k_cu_4f39f4954cuda3std6ranges3__45__cpo5cdataE,@object
	.size		_ZN34_INTERNAL_bf4aebe2_4_k_cu_4f39f4954cuda3std6ranges3__45__cpo5cdataE,(_ZN34_INTERNAL_bf4aebe2_4_k_cu_4f39f4956thrust24THRUST_300001_SM_1000_NS12placeholders2_1E - _ZN34_INTERNAL_bf4aebe2_4_k_cu_4f39f4954cuda3std6ranges3__45__cpo5cdataE)
_ZN34_INTERNAL_bf4aebe2_4_k_cu_4f39f4954cuda3std6ranges3__45__cpo5cdataE:
	.zero		1
	.type		_ZN34_INTERNAL_bf4aebe2_4_k_cu_4f39f4956thrust24THRUST_300001_SM_1000_NS12placeholders2_1E,@object
	.size		_ZN34_INTERNAL_bf4aebe2_4_k_cu_4f39f4956thrust24THRUST_300001_SM_1000_NS12placeholders2_1E,(_ZN34_INTERNAL_bf4aebe2_4_k_cu_4f39f4954cuda3std3__45__cpo3endE - _ZN34_INTERNAL_bf4aebe2_4_k_cu_4f39f4956thrust24THRUST_300001_SM_1000_NS12placeholders2_1E)
_ZN34_INTERNAL_bf4aebe2_4_k_cu_4f39f4956thrust24THRUST_300001_SM_1000_NS12placeholders2_1E:
	.zero		1
	.type		_ZN34_INTERNAL_bf4aebe2_4_k_cu_4f39f4954cuda3std3__45__cpo3endE,@object
	.size		_ZN34_INTERNAL_bf4aebe2_4_k_cu_4f39f4954cuda3std3__45__cpo3endE,(_ZN34_INTERNAL_bf4aebe2_4_k_cu_4f39f4954cuda3std6ranges3__45__cpo3endE - _ZN34_INTERNAL_bf4aebe2_4_k_cu_4f39f4954cuda3std3__45__cpo3endE)
_ZN34_INTERNAL_bf4aebe2_4_k_cu_4f39f4954cuda3std3__45__cpo3endE:
	.zero		1
	.type		_ZN34_INTERNAL_bf4aebe2_4_k_cu_4f39f4954cuda3std6ranges3__45__cpo3endE,@object
	.size		_ZN34_INTERNAL_bf4aebe2_4_k_cu_4f39f4954cuda3std6ranges3__45__cpo3endE,(_ZN34_INTERNAL_bf4aebe2_4_k_cu_4f39f4956thrust24THRUST_300001_SM_1000_NS12placeholders2_5E - _ZN34_INTERNAL_bf4aebe2_4_k_cu_4f39f4954cuda3std6ranges3__45__cpo3endE)
_ZN34_INTERNAL_bf4aebe2_4_k_cu_4f39f4954cuda3std6ranges3__45__cpo3endE:
	.zero		1
	.type		_ZN34_INTERNAL_bf4aebe2_4_k_cu_4f39f4956thrust24THRUST_300001_SM_1000_NS12placeholders2_5E,@object
	.size		_ZN34_INTERNAL_bf4aebe2_4_k_cu_4f39f4956thrust24THRUST_300001_SM_1000_NS12placeholders2_5E,(_ZN34_INTERNAL_bf4aebe2_4_k_cu_4f39f4954cuda3std3__45__cpo4rendE - _ZN34_INTERNAL_bf4aebe2_4_k_cu_4f39f4956thrust24THRUST_300001_SM_1000_NS12placeholders2_5E)
_ZN34_INTERNAL_bf4aebe2_4_k_cu_4f39f4956thrust24THRUST_300001_SM_1000_NS12placeholders2_5E:
	.zero		1
	.type		_ZN34_INTERNAL_bf4aebe2_4_k_cu_4f39f4954cuda3std3__45__cpo4rendE,@object
	.size		_ZN34_INTERNAL_bf4aebe2_4_k_cu_4f39f4954cuda3std3__45__cpo4rendE,(_ZN34_INTERNAL_bf4aebe2_4_k_cu_4f39f4954cuda3std6ranges3__45__cpo9iter_swapE - _ZN34_INTERNAL_bf4aebe2_4_k_cu_4f39f4954cuda3std3__45__cpo4rendE)
_ZN34_INTERNAL_bf4aebe2_4_k_cu_4f39f4954cuda3std3__45__cpo4rendE:
	.zero		1
	.type		_ZN34_INTERNAL_bf4aebe2_4_k_cu_4f39f4954cuda3std6ranges3__45__cpo9iter_swapE,@object
	.size		_ZN34_INTERNAL_bf4aebe2_4_k_cu_4f39f4954cuda3std6ranges3__45__cpo9iter_swapE,(_ZN34_INTERNAL_bf4aebe2_4_k_cu_4f39f4954cuda3std3__48unexpectE - _ZN34_INTERNAL_bf4aebe2_4_k_cu_4f39f4954cuda3std6ranges3__45__cpo9iter_swapE)
_ZN34_INTERNAL_bf4aebe2_4_k_cu_4f39f4954cuda3std6ranges3__45__cpo9iter_swapE:
	.zero		1
	.type		_ZN34_INTERNAL_bf4aebe2_4_k_cu_4f39f4954cuda3std3__48unexpectE,@object
	.size		_ZN34_INTERNAL_bf4aebe2_4_k_cu_4f39f4954cuda3std3__48unexpectE,(_ZN34_INTERNAL_bf4aebe2_4_k_cu_4f39f4956thrust24THRUST_300001_SM_1000_NS8cuda_cub3parE - _ZN34_INTERNAL_bf4aebe2_4_k_cu_4f39f4954cuda3std3__48unexpectE)
_ZN34_INTERNAL_bf4aebe2_4_k_cu_4f39f4954cuda3std3__48unexpectE:
	.zero		1
	.type		_ZN34_INTERNAL_bf4aebe2_4_k_cu_4f39f4956thrust24THRUST_300001_SM_1000_NS8cuda_cub3parE,@object
	.size		_ZN34_INTERNAL_bf4aebe2_4_k_cu_4f39f4956thrust24THRUST_300001_SM_1000_NS8cuda_cub3parE,(.L_30 - _ZN34_INTERNAL_bf4aebe2_4_k_cu_4f39f4956thrust24THRUST_300001_SM_1000_NS8cuda_cub3parE)
_ZN34_INTERNAL_bf4aebe2_4_k_cu_4f39f4956thrust24THRUST_300001_SM_1000_NS8cuda_cub3parE:
	.zero		1
.L_30:


//--------------------- .nv.constant0._ZN3cub18CUB_300001_SM_10006detail11EmptyKernelIvEEvv --------------------------
	.section	.nv.constant0._ZN3cub18CUB_300001_SM_10006detail11EmptyKernelIvEEvv,"a",@progbits
	.sectionflags	@""
	.align	4
.nv.constant0._ZN3cub18CUB_300001_SM_10006detail11EmptyKernelIvEEvv:
	.zero		896


//--------------------- .nv.constant0._Z10testAlivesPbPjj --------------------------
	.section	.nv.constant0._Z10testAlivesPbPjj,"a",@progbits
	.sectionflags	@""
	.align	4
.nv.constant0._Z10testAlivesPbPjj:
	.zero		916


//--------------------- SYMBOLS --------------------------

	.type		.nv.reservedSmem.offset0,@object
	.size		.nv.reservedSmem.offset0,0x4
	.type		__assertfail,@function
